//
// Generated by NVIDIA NVVM Compiler
//
// Compiler Build ID: CL-36424714
// Cuda compilation tools, release 13.0, V13.0.88
// Based on NVVM 20.0.0
//

.version 9.0
.target sm_100
.address_size 64

	// .globl	add

.visible .entry add(
	.param .u32 add_param_0,
	.param .u64 .ptr .align 1 add_param_1,
	.param .u64 .ptr .align 1 add_param_2,
	.param .u64 .ptr .align 1 add_param_3
)
{
	.reg .pred 	%p<2>;
	.reg .b32 	%r<6>;
	.reg .b64 	%rd<11>;
	.reg .b64 	%fd<4>;

	ld.param.u32 	%r2, [add_param_0];
	ld.param.u64 	%rd1, [add_param_1];
	ld.param.u64 	%rd2, [add_param_2];
	ld.param.u64 	%rd3, [add_param_3];
	mov.u32 	%r3, %ctaid.x;
	mov.u32 	%r4, %ntid.x;
	mov.u32 	%r5, %tid.x;
	mad.lo.s32 	%r1, %r3, %r4, %r5;
	setp.ge.s32 	%p1, %r1, %r2;
	@%p1 bra 	$L__BB0_2;
	cvta.to.global.u64 	%rd4, %rd1;
	cvta.to.global.u64 	%rd5, %rd2;
	cvta.to.global.u64 	%rd6, %rd3;
	mul.wide.s32 	%rd7, %r1, 8;
	add.s64 	%rd8, %rd4, %rd7;
	ld.global.f64 	%fd1, [%rd8];
	add.s64 	%rd9, %rd5, %rd7;
	ld.global.f64 	%fd2, [%rd9];
	add.f64 	%fd3, %fd1, %fd2;
	add.s64 	%rd10, %rd6, %rd7;
	st.global.f64 	[%rd10], %fd3;
$L__BB0_2:
	ret;

}


// ===== COMPILED SASS (sm_100) =====

	.target	sm_100

	.elftype	@"ET_EXEC"


//--------------------- .note.nv.tkinfo           --------------------------
	.section	.note.nv.tkinfo,"",@"SHT_NOTE"
	.sectionflags	@"SHF_NOTE_NV_TKINFO"
	.tkinfo
        /*0018*/ 	.word	0x00000002
        /*0030*/ 	.string	""
        /*0030*/ 	.string	"ptxas"
        /*0030*/ 	.string	"Cuda compilation tools, release 13.0, V13.0.88"
        /*0030*/ 	.string	"Build cuda_13.0.r13.0/compiler.36424714_0"
        /*0030*/ 	.string	"-arch sm_100 -m 64 "



//--------------------- .note.nv.cuinfo           --------------------------
	.section	.note.nv.cuinfo,"",@"SHT_NOTE"
	.sectionflags	@"SHF_NOTE_NV_CUINFO"
        /*0018*/ 	.short	0x0002
        /*001a*/ 	.short	0x0064
        /*001c*/ 	.short	0x0082
	.zero		2


//--------------------- .nv.info                  --------------------------
	.section	.nv.info,"",@"SHT_CUDA_INFO"
	.align	4


	//----- nvinfo : EIATTR_REGCOUNT
	.align		4
        /*0000*/ 	.byte	0x04, 0x2f
        /*0002*/ 	.short	(.L_1 - .L_0)
	.align		4
.L_0:
        /*0004*/ 	.word	index@(add)
        /*0008*/ 	.word	0x0000000e


	//----- nvinfo : EIATTR_FRAME_SIZE
	.align		4
.L_1:
        /*000c*/ 	.byte	0x04, 0x11
        /*000e*/ 	.short	(.L_3 - .L_2)
	.align		4
.L_2:
        /*0010*/ 	.word	index@(add)
        /*0014*/ 	.word	0x00000000


	//----- nvinfo : EIATTR_MIN_STACK_SIZE
	.align		4
.L_3:
        /*0018*/ 	.byte	0x04, 0x12
        /*001a*/ 	.short	(.L_5 - .L_4)
	.align		4
.L_4:
        /*001c*/ 	.word	index@(add)
        /*0020*/ 	.word	0x00000000
.L_5:


//--------------------- .nv.compat                --------------------------
	.section	.nv.compat,"",@"SHT_CUDA_COMPAT_INFO"
	.align	4
        /*0000*/ 	.byte	0x02, 0x09, 0x00, 0x00, 0x02, 0x02, 0x01, 0x00, 0x02, 0x05, 0x05, 0x00, 0x03, 0x07, 0x01, 0x01
        /*0010*/ 	.byte	0x02, 0x03, 0x00, 0x00, 0x02, 0x06, 0x01, 0x00, 0x04, 0x0b, 0x08, 0x00, 0x01, 0x00, 0x00, 0x00
        /*0020*/ 	.byte	0x00, 0x00, 0x00, 0x00


//--------------------- .nv.info.add              --------------------------
	.section	.nv.info.add,"",@"SHT_CUDA_INFO"
	.sectionflags	@""
	.align	4


	//----- nvinfo : EIATTR_CUDA_API_VERSION
	.align		4
        /*0000*/ 	.byte	0x04, 0x37
        /*0002*/ 	.short	(.L_7 - .L_6)
.L_6:
        /*0004*/ 	.word	0x00000082


	//----- nvinfo : EIATTR_KPARAM_INFO
	.align		4
.L_7:
        /*0008*/ 	.byte	0x04, 0x17
        /*000a*/ 	.short	(.L_9 - .L_8)
.L_8:
        /*000c*/ 	.word	0x00000000
        /*0010*/ 	.short	0x0003
        /*0012*/ 	.short	0x0018
        /*0014*/ 	.byte	0x00, 0xf5, 0x21, 0x00


	//----- nvinfo : EIATTR_KPARAM_INFO
	.align		4
.L_9:
        /*0018*/ 	.byte	0x04, 0x17
        /*001a*/ 	.short	(.L_11 - .L_10)
.L_10:
        /*001c*/ 	.word	0x00000000
        /*0020*/ 	.short	0x0002
        /*0022*/ 	.short	0x0010
        /*0024*/ 	.byte	0x00, 0xf5, 0x21, 0x00


	//----- nvinfo : EIATTR_KPARAM_INFO
	.align		4
.L_11:
        /*0028*/ 	.byte	0x04, 0x17
        /*002a*/ 	.short	(.L_13 - .L_12)
.L_12:
        /*002c*/ 	.word	0x00000000
        /*0030*/ 	.short	0x0001
        /*0032*/ 	.short	0x0008
        /*0034*/ 	.byte	0x00, 0xf5, 0x21, 0x00


	//----- nvinfo : EIATTR_KPARAM_INFO
	.align		4
.L_13:
        /*0038*/ 	.byte	0x04, 0x17
        /*003a*/ 	.short	(.L_15 - .L_14)
.L_14:
        /*003c*/ 	.word	0x00000000
        /*0040*/ 	.short	0x0000
        /*0042*/ 	.short	0x0000
        /*0044*/ 	.byte	0x00, 0xf0, 0x11, 0x00


	//----- nvinfo : EIATTR_SPARSE_MMA_MASK
	.align		4
.L_15:
        /*0048*/ 	.byte	0x03, 0x50
        /*004a*/ 	.short	0x0000


	//----- nvinfo : EIATTR_MAXREG_COUNT
	.align		4
        /*004c*/ 	.byte	0x03, 0x1b
        /*004e*/ 	.short	0x00ff


	//----- nvinfo : EIATTR_MERCURY_ISA_VERSION
	.align		4
        /*0050*/ 	.byte	0x03, 0x5f
        /*0052*/ 	.short	0x0101


	//----- nvinfo : EIATTR_VRC_CTA_INIT_COUNT
	.align		4
        /*0054*/ 	.byte	0x02, 0x4a
	.zero		1
	.zero		1


	//----- nvinfo : EIATTR_EXIT_INSTR_OFFSETS
	.align		4
        /*0058*/ 	.byte	0x04, 0x1c
        /*005a*/ 	.short	(.L_17 - .L_16)


	//   ....[0]....
.L_16:
        /*005c*/ 	.word	0x00000070


	//   ....[1]....
        /*0060*/ 	.word	0x00000130


	//----- nvinfo : EIATTR_CBANK_PARAM_SIZE
	.align		4
.L_17:
        /*0064*/ 	.byte	0x03, 0x19
        /*0066*/ 	.short	0x0020


	//----- nvinfo : EIATTR_PARAM_CBANK
	.align		4
        /*0068*/ 	.byte	0x04, 0x0a
        /*006a*/ 	.short	(.L_19 - .L_18)
	.align		4
.L_18:
        /*006c*/ 	.word	index@(.nv.constant0.add)
        /*0070*/ 	.short	0x0380
        /*0072*/ 	.short	0x0020


	//----- nvinfo : EIATTR_SW_WAR
	.align		4
.L_19:
        /*0074*/ 	.byte	0x04, 0x36
        /*0076*/ 	.short	(.L_21 - .L_20)
.L_20:
        /*0078*/ 	.word	0x00000008
.L_21:


//--------------------- .nv.callgraph             --------------------------
	.section	.nv.callgraph,"",@"SHT_CUDA_CALLGRAPH"
	.align	4
	.sectionentsize	8
	.align		4
        /*0000*/ 	.word	0x00000000
	.align		4
        /*0004*/ 	.word	0xffffffff
	.align		4
        /*0008*/ 	.word	0x00000000
	.align		4
        /*000c*/ 	.word	0xfffffffe
	.align		4
        /*0010*/ 	.word	0x00000000
	.align		4
        /*0014*/ 	.word	0xfffffffd
	.align		4
        /*0018*/ 	.word	0x00000000
	.align		4
        /*001c*/ 	.word	0xfffffffc


//--------------------- .text.add                 --------------------------
	.section	.text.add,"ax",@progbits
	.align	128
        .global         add
        .type           add,@function
        .size           add,(.L_x_1 - add)
        .other          add,@"STO_CUDA_ENTRY STV_DEFAULT"
add:
.text.add:
[----:B------:R-:W-:Y:S01]  /*0000*/  LDC R1, c[0x0][0x37c] ;  /* 0x0000df00ff017b82 */ /* 0x000fe20000000800 */
[----:B------:R-:W0:Y:S07]  /*0010*/  S2R R0, SR_TID.X ;  /* 0x0000000000007919 */ /* 0x000e2e0000002100 */
[----:B------:R-:W0:Y:S01]  /*0020*/  S2UR UR4, SR_CTAID.X ;  /* 0x00000000000479c3 */ /* 0x000e220000002500 */
[----:B------:R-:W1:Y:S07]  /*0030*/  LDCU UR5, c[0x0][0x380] ;  /* 0x00007000ff0577ac */ /* 0x000e6e0008000800 */
[----:B------:R-:W0:Y:S02]  /*0040*/  LDC R11, c[0x0][0x360] ;  /* 0x0000d800ff0b7b82 */ /* 0x000e240000000800 */
[----:B0-----:R-:W-:-:S05]  /*0050*/  IMAD R11, R11, UR4, R0 ;  /* 0x000000040b0b7c24 */ /* 0x001fca000f8e0200 */
[----:B-1----:R-:W-:-:S13]  /*0060*/  ISETP.GE.AND P0, PT, R11, UR5, PT ;  /* 0x000000050b007c0c */ /* 0x002fda000bf06270 */
[----:B------:R-:W-:Y:S05]  /*0070*/  @P0 EXIT ;  /* 0x000000000000094d */ /* 0x000fea0003800000 */
[----:B------:R-:W0:Y:S01]  /*0080*/  LDC.64 R2, c[0x0][0x388] ;  /* 0x0000e200ff027b82 */ /* 0x000e220000000a00 */
[----:B------:R-:W1:Y:S07]  /*0090*/  LDCU.64 UR4, c[0x0][0x358] ;  /* 0x00006b00ff0477ac */ /* 0x000e6e0008000a00 */
[----:B------:R-:W2:Y:S08]  /*00a0*/  LDC.64 R4, c[0x0][0x390] ;  /* 0x0000e400ff047b82 */ /* 0x000eb00000000a00 */
[----:B------:R-:W3:Y:S01]  /*00b0*/  LDC.64 R8, c[0x0][0x398] ;  /* 0x0000e600ff087b82 */ /* 0x000ee20000000a00 */
[----:B0-----:R-:W-:-:S06]  /*00c0*/  IMAD.WIDE R2, R11, 0x8, R2 ;  /* 0x000000080b027825 */ /* 0x001fcc00078e0202 */
[----:B-1----:R-:W4:Y:S01]  /*00d0*/  LDG.E.64 R2, desc[UR4][R2.64] ;  /* 0x0000000402027981 */ /* 0x002f22000c1e1b00 */
[----:B--2---:R-:W-:-:S06]  /*00e0*/  IMAD.WIDE R4, R11, 0x8, R4 ;  /* 0x000000080b047825 */ /* 0x004fcc00078e0204 */
[----:B------:R-:W4:Y:S01]  /*00f0*/  LDG.E.64 R4, desc[UR4][R4.64] ;  /* 0x0000000404047981 */ /* 0x000f22000c1e1b00 */
[----:B---3--:R-:W-:Y:S01]  /*0100*/  IMAD.WIDE R8, R11, 0x8, R8 ;  /* 0x000000080b087825 */ /* 0x008fe200078e0208 */
[----:B----4-:R-:W-:-:S07]  /*0110*/  DADD R6, R2, R4 ;  /* 0x0000000002067229 */ /* 0x010fce0000000004 */
[----:B------:R-:W-:Y:S01]  /*0120*/  STG.E.64 desc[UR4][R8.64], R6 ;  /* 0x0000000608007986 */ /* 0x000fe2000c101b04 */
[----:B------:R-:W-:Y:S05]  /*0130*/  EXIT ;  /* 0x000000000000794d */ /* 0x000fea0003800000 */
.L_x_0:
[----:B------:R-:W-:-:S00]  /*0140*/  BRA `(.L_x_0) ;  /* 0xfffffffc00fc7947 */ /* 0x000fc0000383ffff */
[----:B------:R-:W-:-:S00]  /*0150*/  NOP ;  /* 0x0000000000007918 */ /* 0x000fc00000000000 */
        /* <DEDUP_REMOVED lines=10> */
.L_x_1:


//--------------------- .nv.shared.reserved.0     --------------------------
	.section	.nv.shared.reserved.0,"aw",@nobits
	.weak		__nv_reservedSMEM_offset_0_alias
	.size		__nv_reservedSMEM_offset_0_alias, 0, 64
	.other		__nv_reservedSMEM_offset_0_alias,@"STO_CUDA_RESERVED_SHARED STV_DEFAULT"
__nv_reservedSMEM_offset_0_alias:
	.zero		0
	.zero		64


//--------------------- .nv.constant0.add         --------------------------
	.section	.nv.constant0.add,"a",@progbits
	.sectionflags	@""
	.align	4
.nv.constant0.add:
	.zero		928


//--------------------- SYMBOLS --------------------------

	.type		.nv.reservedSmem.offset0,@object
	.size		.nv.reservedSmem.offset0,0x4
